//
// Generated by NVIDIA NVVM Compiler
//
// Compiler Build ID: CL-36424714
// Cuda compilation tools, release 13.0, V13.0.88
// Based on NVVM 20.0.0
//

.version 9.0
.target sm_100
.address_size 64

	// .globl	cross_entropy_back_kernel

.visible .entry cross_entropy_back_kernel(
	.param .u64 .ptr .align 1 cross_entropy_back_kernel_param_0,
	.param .u64 .ptr .align 1 cross_entropy_back_kernel_param_1,
	.param .u64 .ptr .align 1 cross_entropy_back_kernel_param_2,
	.param .u32 cross_entropy_back_kernel_param_3,
	.param .u32 cross_entropy_back_kernel_param_4
)
{
	.reg .pred 	%p<3>;
	.reg .b32 	%r<12>;
	.reg .b32 	%f<6>;
	.reg .b64 	%rd<12>;

	ld.param.u64 	%rd1, [cross_entropy_back_kernel_param_0];
	ld.param.u64 	%rd2, [cross_entropy_back_kernel_param_1];
	ld.param.u64 	%rd3, [cross_entropy_back_kernel_param_2];
	ld.param.u32 	%r2, [cross_entropy_back_kernel_param_3];
	ld.param.u32 	%r3, [cross_entropy_back_kernel_param_4];
	mov.u32 	%r4, %ctaid.x;
	mov.u32 	%r5, %ntid.x;
	mov.u32 	%r6, %tid.x;
	mad.lo.s32 	%r1, %r4, %r5, %r6;
	mul.lo.s32 	%r7, %r3, %r2;
	setp.ge.s32 	%p1, %r1, %r7;
	@%p1 bra 	$L__BB0_2;
	cvta.to.global.u64 	%rd4, %rd2;
	cvta.to.global.u64 	%rd5, %rd1;
	cvta.to.global.u64 	%rd6, %rd3;
	div.s32 	%r8, %r1, %r3;
	mul.lo.s32 	%r9, %r8, %r3;
	sub.s32 	%r10, %r1, %r9;
	mul.wide.s32 	%rd7, %r8, 4;
	add.s64 	%rd8, %rd4, %rd7;
	ld.global.nc.u32 	%r11, [%rd8];
	setp.eq.s32 	%p2, %r10, %r11;
	selp.f32 	%f1, 0f3F800000, 0f00000000, %p2;
	mul.wide.s32 	%rd9, %r1, 4;
	add.s64 	%rd10, %rd5, %rd9;
	ld.global.nc.f32 	%f2, [%rd10];
	sub.f32 	%f3, %f2, %f1;
	cvt.rn.f32.s32 	%f4, %r2;
	div.rn.f32 	%f5, %f3, %f4;
	add.s64 	%rd11, %rd6, %rd9;
	st.global.f32 	[%rd11], %f5;
$L__BB0_2:
	ret;

}


// ===== COMPILED SASS (sm_100) =====

	.target	sm_100

	.elftype	@"ET_EXEC"


//--------------------- .note.nv.tkinfo           --------------------------
	.section	.note.nv.tkinfo,"",@"SHT_NOTE"
	.sectionflags	@"SHF_NOTE_NV_TKINFO"
	.tkinfo
        /*0018*/ 	.word	0x00000002
        /*0030*/ 	.string	""
        /*0030*/ 	.string	"ptxas"
        /*0030*/ 	.string	"Cuda compilation tools, release 13.0, V13.0.88"
        /*0030*/ 	.string	"Build cuda_13.0.r13.0/compiler.36424714_0"
        /*0030*/ 	.string	"-arch sm_100 -m 64 "



//--------------------- .note.nv.cuinfo           --------------------------
	.section	.note.nv.cuinfo,"",@"SHT_NOTE"
	.sectionflags	@"SHF_NOTE_NV_CUINFO"
        /*0018*/ 	.short	0x0002
        /*001a*/ 	.short	0x0064
        /*001c*/ 	.short	0x0082
	.zero		2


//--------------------- .nv.info                  --------------------------
	.section	.nv.info,"",@"SHT_CUDA_INFO"
	.align	4


	//----- nvinfo : EIATTR_REGCOUNT
	.align		4
        /*0000*/ 	.byte	0x04, 0x2f
        /*0002*/ 	.short	(.L_1 - .L_0)
	.align		4
.L_0:
        /*0004*/ 	.word	index@(cross_entropy_back_kernel)
        /*0008*/ 	.word	0x00000012


	//----- nvinfo : EIATTR_FRAME_SIZE
	.align		4
.L_1:
        /*000c*/ 	.byte	0x04, 0x11
        /*000e*/ 	.short	(.L_3 - .L_2)
	.align		4
.L_2:
        /*0010*/ 	.word	index@($__internal_0_$__cuda_sm3x_div_rn_noftz_f32_slowpath)
        /*0014*/ 	.word	0x00000000


	//----- nvinfo : EIATTR_FRAME_SIZE
	.align		4
.L_3:
        /*0018*/ 	.byte	0x04, 0x11
        /*001a*/ 	.short	(.L_5 - .L_4)
	.align		4
.L_4:
        /*001c*/ 	.word	index@(cross_entropy_back_kernel)
        /*0020*/ 	.word	0x00000000


	//----- nvinfo : EIATTR_MIN_STACK_SIZE
	.align		4
.L_5:
        /*0024*/ 	.byte	0x04, 0x12
        /*0026*/ 	.short	(.L_7 - .L_6)
	.align		4
.L_6:
        /*0028*/ 	.word	index@(cross_entropy_back_kernel)
        /*002c*/ 	.word	0x00000000
.L_7:


//--------------------- .nv.compat                --------------------------
	.section	.nv.compat,"",@"SHT_CUDA_COMPAT_INFO"
	.align	4
        /*0000*/ 	.byte	0x02, 0x09, 0x00, 0x00, 0x02, 0x02, 0x01, 0x00, 0x02, 0x05, 0x05, 0x00, 0x03, 0x07, 0x01, 0x01
        /*0010*/ 	.byte	0x02, 0x03, 0x00, 0x00, 0x02, 0x06, 0x01, 0x00, 0x04, 0x0b, 0x08, 0x00, 0x01, 0x00, 0x00, 0x00
        /*0020*/ 	.byte	0x00, 0x00, 0x00, 0x00


//--------------------- .nv.info.cross_entropy_back_kernel --------------------------
	.section	.nv.info.cross_entropy_back_kernel,"",@"SHT_CUDA_INFO"
	.sectionflags	@""
	.align	4


	//----- nvinfo : EIATTR_CUDA_API_VERSION
	.align		4
        /*0000*/ 	.byte	0x04, 0x37
        /*0002*/ 	.short	(.L_9 - .L_8)
.L_8:
        /*0004*/ 	.word	0x00000082


	//----- nvinfo : EIATTR_KPARAM_INFO
	.align		4
.L_9:
        /*0008*/ 	.byte	0x04, 0x17
        /*000a*/ 	.short	(.L_11 - .L_10)
.L_10:
        /*000c*/ 	.word	0x00000000
        /*0010*/ 	.short	0x0004
        /*0012*/ 	.short	0x001c
        /*0014*/ 	.byte	0x00, 0xf0, 0x11, 0x00


	//----- nvinfo : EIATTR_KPARAM_INFO
	.align		4
.L_11:
        /*0018*/ 	.byte	0x04, 0x17
        /*001a*/ 	.short	(.L_13 - .L_12)
.L_12:
        /*001c*/ 	.word	0x00000000
        /*0020*/ 	.short	0x0003
        /*0022*/ 	.short	0x0018
        /*0024*/ 	.byte	0x00, 0xf0, 0x11, 0x00


	//----- nvinfo : EIATTR_KPARAM_INFO
	.align		4
.L_13:
        /*0028*/ 	.byte	0x04, 0x17
        /*002a*/ 	.short	(.L_15 - .L_14)
.L_14:
        /*002c*/ 	.word	0x00000000
        /*0030*/ 	.short	0x0002
        /*0032*/ 	.short	0x0010
        /*0034*/ 	.byte	0x00, 0xf5, 0x21, 0x00


	//----- nvinfo : EIATTR_KPARAM_INFO
	.align		4
.L_15:
        /*0038*/ 	.byte	0x04, 0x17
        /*003a*/ 	.short	(.L_17 - .L_16)
.L_16:
        /*003c*/ 	.word	0x00000000
        /*0040*/ 	.short	0x0001
        /*0042*/ 	.short	0x0008
        /*0044*/ 	.byte	0x00, 0xf5, 0x21, 0x00


	//----- nvinfo : EIATTR_KPARAM_INFO
	.align		4
.L_17:
        /*0048*/ 	.byte	0x04, 0x17
        /*004a*/ 	.short	(.L_19 - .L_18)
.L_18:
        /*004c*/ 	.word	0x00000000
        /*0050*/ 	.short	0x0000
        /*0052*/ 	.short	0x0000
        /*0054*/ 	.byte	0x00, 0xf5, 0x21, 0x00


	//----- nvinfo : EIATTR_SPARSE_MMA_MASK
	.align		4
.L_19:
        /*0058*/ 	.byte	0x03, 0x50
        /*005a*/ 	.short	0x0000


	//----- nvinfo : EIATTR_MAXREG_COUNT
	.align		4
        /*005c*/ 	.byte	0x03, 0x1b
        /*005e*/ 	.short	0x00ff


	//----- nvinfo : EIATTR_MERCURY_ISA_VERSION
	.align		4
        /*0060*/ 	.byte	0x03, 0x5f
        /*0062*/ 	.short	0x0101


	//----- nvinfo : EIATTR_VRC_CTA_INIT_COUNT
	.align		4
        /*0064*/ 	.byte	0x02, 0x4a
	.zero		1
	.zero		1


	//----- nvinfo : EIATTR_EXIT_INSTR_OFFSETS
	.align		4
        /*0068*/ 	.byte	0x04, 0x1c
        /*006a*/ 	.short	(.L_21 - .L_20)


	//   ....[0]....
.L_20:
        /*006c*/ 	.word	0x00000080


	//   ....[1]....
        /*0070*/ 	.word	0x000003d0


	//----- nvinfo : EIATTR_CRS_STACK_SIZE
	.align		4
.L_21:
        /*0074*/ 	.byte	0x04, 0x1e
        /*0076*/ 	.short	(.L_23 - .L_22)
.L_22:
        /*0078*/ 	.word	0x00000000


	//----- nvinfo : EIATTR_CBANK_PARAM_SIZE
	.align		4
.L_23:
        /*007c*/ 	.byte	0x03, 0x19
        /*007e*/ 	.short	0x0020


	//----- nvinfo : EIATTR_PARAM_CBANK
	.align		4
        /*0080*/ 	.byte	0x04, 0x0a
        /*0082*/ 	.short	(.L_25 - .L_24)
	.align		4
.L_24:
        /*0084*/ 	.word	index@(.nv.constant0.cross_entropy_back_kernel)
        /*0088*/ 	.short	0x0380
        /*008a*/ 	.short	0x0020


	//----- nvinfo : EIATTR_SW_WAR
	.align		4
.L_25:
        /*008c*/ 	.byte	0x04, 0x36
        /*008e*/ 	.short	(.L_27 - .L_26)
.L_26:
        /*0090*/ 	.word	0x00000008
.L_27:


//--------------------- .nv.callgraph             --------------------------
	.section	.nv.callgraph,"",@"SHT_CUDA_CALLGRAPH"
	.align	4
	.sectionentsize	8
	.align		4
        /*0000*/ 	.word	0x00000000
	.align		4
        /*0004*/ 	.word	0xffffffff
	.align		4
        /*0008*/ 	.word	0x00000000
	.align		4
        /*000c*/ 	.word	0xfffffffe
	.align		4
        /*0010*/ 	.word	0x00000000
	.align		4
        /*0014*/ 	.word	0xfffffffd
	.align		4
        /*0018*/ 	.word	0x00000000
	.align		4
        /*001c*/ 	.word	0xfffffffc


//--------------------- .text.cross_entropy_back_kernel --------------------------
	.section	.text.cross_entropy_back_kernel,"ax",@progbits
	.align	128
        .global         cross_entropy_back_kernel
        .type           cross_entropy_back_kernel,@function
        .size           cross_entropy_back_kernel,(.L_x_14 - cross_entropy_back_kernel)
        .other          cross_entropy_back_kernel,@"STO_CUDA_ENTRY STV_DEFAULT"
cross_entropy_back_kernel:
.text.cross_entropy_back_kernel:
[----:B------:R-:W-:Y:S01]  /*0000*/  LDC R1, c[0x0][0x37c] ;  /* 0x0000df00ff017b82 */ /* 0x000fe20000000800 */
[----:B------:R-:W0:Y:S07]  /*0010*/  S2R R3, SR_TID.X ;  /* 0x0000000000037919 */ /* 0x000e2e0000002100 */
[----:B------:R-:W0:Y:S08]  /*0020*/  S2UR UR4, SR_CTAID.X ;  /* 0x00000000000479c3 */ /* 0x000e300000002500 */
[----:B------:R-:W0:Y:S08]  /*0030*/  LDC R2, c[0x0][0x360] ;  /* 0x0000d800ff027b82 */ /* 0x000e300000000800 */
[----:B------:R-:W1:Y:S01]  /*0040*/  LDC.64 R4, c[0x0][0x398] ;  /* 0x0000e600ff047b82 */ /* 0x000e620000000a00 */
[----:B0-----:R-:W-:-:S02]  /*0050*/  IMAD R2, R2, UR4, R3 ;  /* 0x0000000402027c24 */ /* 0x001fc4000f8e0203 */
[----:B-1----:R-:W-:-:S05]  /*0060*/  IMAD R3, R5, R4, RZ ;  /* 0x0000000405037224 */ /* 0x002fca00078e02ff */
[----:B------:R-:W-:-:S13]  /*0070*/  ISETP.GE.AND P0, PT, R2, R3, PT ;  /* 0x000000030200720c */ /* 0x000fda0003f06270 */
[----:B------:R-:W-:Y:S05]  /*0080*/  @P0 EXIT ;  /* 0x000000000000094d */ /* 0x000fea0003800000 */
[----:B------:R-:W-:Y:S01]  /*0090*/  IABS R9, R5 ;  /* 0x0000000500097213 */ /* 0x000fe20000000000 */
[----:B------:R-:W0:Y:S03]  /*00a0*/  LDCU.64 UR4, c[0x0][0x358] ;  /* 0x00006b00ff0477ac */ /* 0x000e260008000a00 */
[----:B------:R-:W1:Y:S08]  /*00b0*/  I2F.RP R0, R9 ;  /* 0x0000000900007306 */ /* 0x000e700000209400 */
[----:B-1----:R-:W1:Y:S02]  /*00c0*/  MUFU.RCP R0, R0 ;  /* 0x0000000000007308 */ /* 0x002e640000001000 */
[----:B-1----:R-:W-:-:S06]  /*00d0*/  VIADD R6, R0, 0xffffffe ;  /* 0x0ffffffe00067836 */ /* 0x002fcc0000000000 */
[----:B------:R1:W2:Y:S02]  /*00e0*/  F2I.FTZ.U32.TRUNC.NTZ R7, R6 ;  /* 0x0000000600077305 */ /* 0x0002a4000021f000 */
[----:B-1----:R-:W-:Y:S02]  /*00f0*/  IMAD.MOV.U32 R6, RZ, RZ, RZ ;  /* 0x000000ffff067224 */ /* 0x002fe400078e00ff */
[----:B--2---:R-:W-:-:S04]  /*0100*/  IMAD.MOV R8, RZ, RZ, -R7 ;  /* 0x000000ffff087224 */ /* 0x004fc800078e0a07 */
[----:B------:R-:W-:Y:S01]  /*0110*/  IMAD R3, R8, R9, RZ ;  /* 0x0000000908037224 */ /* 0x000fe200078e02ff */
[----:B------:R-:W-:-:S03]  /*0120*/  IABS R8, R2 ;  /* 0x0000000200087213 */ /* 0x000fc60000000000 */
[----:B------:R-:W-:-:S06]  /*0130*/  IMAD.HI.U32 R7, R7, R3, R6 ;  /* 0x0000000307077227 */ /* 0x000fcc00078e0006 */
[----:B------:R-:W-:Y:S02]  /*0140*/  IMAD.HI.U32 R3, R7, R8, RZ ;  /* 0x0000000807037227 */ /* 0x000fe400078e00ff */
[----:B------:R-:W1:Y:S02]  /*0150*/  LDC.64 R6, c[0x0][0x388] ;  /* 0x0000e200ff067b82 */ /* 0x000e640000000a00 */
[----:B------:R-:W-:-:S04]  /*0160*/  IMAD.MOV R0, RZ, RZ, -R3 ;  /* 0x000000ffff007224 */ /* 0x000fc800078e0a03 */
[----:B------:R-:W-:-:S05]  /*0170*/  IMAD R0, R9, R0, R8 ;  /* 0x0000000009007224 */ /* 0x000fca00078e0208 */
[----:B------:R-:W-:-:S13]  /*0180*/  ISETP.GT.U32.AND P2, PT, R9, R0, PT ;  /* 0x000000000900720c */ /* 0x000fda0003f44070 */
[----:B------:R-:W-:Y:S02]  /*0190*/  @!P2 IMAD.IADD R0, R0, 0x1, -R9 ;  /* 0x000000010000a824 */ /* 0x000fe400078e0a09 */
[----:B------:R-:W-:Y:S01]  /*01a0*/  @!P2 VIADD R3, R3, 0x1 ;  /* 0x000000010303a836 */ /* 0x000fe20000000000 */
[----:B------:R-:W-:Y:S02]  /*01b0*/  ISETP.NE.AND P2, PT, R5, RZ, PT ;  /* 0x000000ff0500720c */ /* 0x000fe40003f45270 */
[----:B------:R-:W-:Y:S02]  /*01c0*/  ISETP.GE.U32.AND P0, PT, R0, R9, PT ;  /* 0x000000090000720c */ /* 0x000fe40003f06070 */
[----:B------:R-:W-:Y:S01]  /*01d0*/  LOP3.LUT R0, R2, R5, RZ, 0x3c, !PT ;  /* 0x0000000502007212 */ /* 0x000fe200078e3cff */
[----:B------:R-:W2:Y:S03]  /*01e0*/  LDC.64 R8, c[0x0][0x380] ;  /* 0x0000e000ff087b82 */ /* 0x000ea60000000a00 */
[----:B------:R-:W-:-:S07]  /*01f0*/  ISETP.GE.AND P1, PT, R0, RZ, PT ;  /* 0x000000ff0000720c */ /* 0x000fce0003f26270 */
[----:B------:R-:W-:-:S06]  /*0200*/  @P0 VIADD R3, R3, 0x1 ;  /* 0x0000000103030836 */ /* 0x000fcc0000000000 */
[----:B------:R-:W-:Y:S01]  /*0210*/  @!P1 IMAD.MOV R3, RZ, RZ, -R3 ;  /* 0x000000ffff039224 */ /* 0x000fe200078e0a03 */
[----:B------:R-:W-:-:S05]  /*0220*/  @!P2 LOP3.LUT R3, RZ, R5, RZ, 0x33, !PT ;  /* 0x00000005ff03a212 */ /* 0x000fca00078e33ff */
[----:B-1----:R-:W-:-:S06]  /*0230*/  IMAD.WIDE R6, R3, 0x4, R6 ;  /* 0x0000000403067825 */ /* 0x002fcc00078e0206 */
[----:B0-----:R-:W3:Y:S01]  /*0240*/  LDG.E.CONSTANT R6, desc[UR4][R6.64] ;  /* 0x0000000406067981 */ /* 0x001ee2000c1e9900 */
[----:B--2---:R-:W-:-:S06]  /*0250*/  IMAD.WIDE R8, R2, 0x4, R8 ;  /* 0x0000000402087825 */ /* 0x004fcc00078e0208 */
[----:B------:R-:W2:Y:S01]  /*0260*/  LDG.E.CONSTANT R9, desc[UR4][R8.64] ;  /* 0x0000000408097981 */ /* 0x000ea2000c1e9900 */
[----:B------:R-:W-:Y:S01]  /*0270*/  IMAD.MOV R3, RZ, RZ, -R3 ;  /* 0x000000ffff037224 */ /* 0x000fe200078e0a03 */
[----:B------:R-:W-:Y:S01]  /*0280*/  I2FP.F32.S32 R11, R4 ;  /* 0x00000004000b7245 */ /* 0x000fe20000201400 */
[----:B------:R-:W-:Y:S02]  /*0290*/  BSSY.RECONVERGENT B0, `(.L_x_0) ;  /* 0x0000010000007945 */ /* 0x000fe40003800200 */
[----:B------:R-:W-:Y:S01]  /*02a0*/  IMAD R5, R5, R3, R2 ;  /* 0x0000000305057224 */ /* 0x000fe200078e0202 */
[----:B------:R-:W0:Y:S02]  /*02b0*/  MUFU.RCP R4, R11 ;  /* 0x0000000b00047308 */ /* 0x000e240000001000 */
[----:B0-----:R-:W-:-:S04]  /*02c0*/  FFMA R3, -R11, R4, 1 ;  /* 0x3f8000000b037423 */ /* 0x001fc80000000104 */
[----:B------:R-:W-:Y:S01]  /*02d0*/  FFMA R3, R4, R3, R4 ;  /* 0x0000000304037223 */ /* 0x000fe20000000004 */
[----:B---3--:R-:W-:-:S04]  /*02e0*/  ISETP.NE.AND P0, PT, R5, R6, PT ;  /* 0x000000060500720c */ /* 0x008fc80003f05270 */
[----:B------:R-:W-:-:S05]  /*02f0*/  FSEL R0, RZ, 1, P0 ;  /* 0x3f800000ff007808 */ /* 0x000fca0000000000 */
[----:B--2---:R-:W-:-:S04]  /*0300*/  FADD R0, -R0, R9 ;  /* 0x0000000900007221 */ /* 0x004fc80000000100 */
[----:B------:R-:W0:Y:S01]  /*0310*/  FCHK P0, R0, R11 ;  /* 0x0000000b00007302 */ /* 0x000e220000000000 */
[----:B------:R-:W-:-:S04]  /*0320*/  FFMA R4, R0, R3, RZ ;  /* 0x0000000300047223 */ /* 0x000fc800000000ff */
[----:B------:R-:W-:-:S04]  /*0330*/  FFMA R5, -R11, R4, R0 ;  /* 0x000000040b057223 */ /* 0x000fc80000000100 */
[----:B------:R-:W-:Y:S01]  /*0340*/  FFMA R7, R3, R5, R4 ;  /* 0x0000000503077223 */ /* 0x000fe20000000004 */
[----:B0-----:R-:W-:Y:S06]  /*0350*/  @!P0 BRA `(.L_x_1) ;  /* 0x00000000000c8947 */ /* 0x001fec0003800000 */
[----:B------:R-:W-:-:S07]  /*0360*/  MOV R4, 0x380 ;  /* 0x0000038000047802 */ /* 0x000fce0000000f00 */
[----:B------:R-:W-:Y:S05]  /*0370*/  CALL.REL.NOINC `($__internal_0_$__cuda_sm3x_div_rn_noftz_f32_slowpath) ;  /* 0x0000000000187944 */ /* 0x000fea0003c00000 */
[----:B------:R-:W-:-:S07]  /*0380*/  IMAD.MOV.U32 R7, RZ, RZ, R0 ;  /* 0x000000ffff077224 */ /* 0x000fce00078e0000 */
.L_x_1:
[----:B------:R-:W-:Y:S05]  /*0390*/  BSYNC.RECONVERGENT B0 ;  /* 0x0000000000007941 */ /* 0x000fea0003800200 */
.L_x_0:
[----:B------:R-:W0:Y:S02]  /*03a0*/  LDC.64 R4, c[0x0][0x390] ;  /* 0x0000e400ff047b82 */ /* 0x000e240000000a00 */
[----:B0-----:R-:W-:-:S05]  /*03b0*/  IMAD.WIDE R2, R2, 0x4, R4 ;  /* 0x0000000402027825 */ /* 0x001fca00078e0204 */
[----:B------:R-:W-:Y:S01]  /*03c0*/  STG.E desc[UR4][R2.64], R7 ;  /* 0x0000000702007986 */ /* 0x000fe2000c101904 */
[----:B------:R-:W-:Y:S05]  /*03d0*/  EXIT ;  /* 0x000000000000794d */ /* 0x000fea0003800000 */
        .weak           $__internal_0_$__cuda_sm3x_div_rn_noftz_f32_slowpath
        .type           $__internal_0_$__cuda_sm3x_div_rn_noftz_f32_slowpath,@function
        .size           $__internal_0_$__cuda_sm3x_div_rn_noftz_f32_slowpath,(.L_x_14 - $__internal_0_$__cuda_sm3x_div_rn_noftz_f32_slowpath)
$__internal_0_$__cuda_sm3x_div_rn_noftz_f32_slowpath:
[----:B------:R-:W-:Y:S01]  /*03e0*/  SHF.R.U32.HI R5, RZ, 0x17, R11 ;  /* 0x00000017ff057819 */ /* 0x000fe2000001160b */
[----:B------:R-:W-:Y:S01]  /*03f0*/  BSSY.RECONVERGENT B1, `(.L_x_2) ;  /* 0x0000064000017945 */ /* 0x000fe20003800200 */
[--C-:B------:R-:W-:Y:S01]  /*0400*/  SHF.R.U32.HI R3, RZ, 0x17, R0.reuse ;  /* 0x00000017ff037819 */ /* 0x100fe20000011600 */
[----:B------:R-:W-:Y:S01]  /*0410*/  IMAD.MOV.U32 R6, RZ, RZ, R0 ;  /* 0x000000ffff067224 */ /* 0x000fe200078e0000 */
[----:B------:R-:W-:Y:S02]  /*0420*/  LOP3.LUT R5, R5, 0xff, RZ, 0xc0, !PT ;  /* 0x000000ff05057812 */ /* 0x000fe400078ec0ff */
[----:B------:R-:W-:-:S03]  /*0430*/  LOP3.LUT R10, R3, 0xff, RZ, 0xc0, !PT ;  /* 0x000000ff030a7812 */ /* 0x000fc600078ec0ff */
[----:B------:R-:W-:Y:S02]  /*0440*/  VIADD R8, R5, 0xffffffff ;  /* 0xffffffff05087836 */ /* 0x000fe40000000000 */
[----:B------:R-:W-:-:S03]  /*0450*/  VIADD R9, R10, 0xffffffff ;  /* 0xffffffff0a097836 */ /* 0x000fc60000000000 */
[----:B------:R-:W-:-:S04]  /*0460*/  ISETP.GT.U32.AND P0, PT, R8, 0xfd, PT ;  /* 0x000000fd0800780c */ /* 0x000fc80003f04070 */
[----:B------:R-:W-:-:S13]  /*0470*/  ISETP.GT.U32.OR P0, PT, R9, 0xfd, P0 ;  /* 0x000000fd0900780c */ /* 0x000fda0000704470 */
[----:B------:R-:W-:Y:S01]  /*0480*/  @!P0 IMAD.MOV.U32 R7, RZ, RZ, RZ ;  /* 0x000000ffff078224 */ /* 0x000fe200078e00ff */
[----:B------:R-:W-:Y:S06]  /*0490*/  @!P0 BRA `(.L_x_3) ;  /* 0x0000000000608947 */ /* 0x000fec0003800000 */
[----:B------:R-:W-:Y:S01]  /*04a0*/  FSETP.GTU.FTZ.AND P0, PT, |R0|, +INF , PT ;  /* 0x7f8000000000780b */ /* 0x000fe20003f1c200 */
[----:B------:R-:W-:Y:S01]  /*04b0*/  IMAD.MOV.U32 R3, RZ, RZ, R11 ;  /* 0x000000ffff037224 */ /* 0x000fe200078e000b */
[----:B------:R-:W-:-:S04]  /*04c0*/  FSETP.GTU.FTZ.AND P1, PT, |R11|, +INF , PT ;  /* 0x7f8000000b00780b */ /* 0x000fc80003f3c200 */
[----:B------:R-:W-:-:S13]  /*04d0*/  PLOP3.LUT P0, PT, P0, P1, PT, 0xf8, 0x8f ;  /* 0x00000000008f781c */ /* 0x000fda0000703f70 */
[----:B------:R-:W-:Y:S05]  /*04e0*/  @P0 BRA `(.L_x_4) ;  /* 0x00000004004c0947 */ /* 0x000fea0003800000 */
[----:B------:R-:W-:-:S13]  /*04f0*/  LOP3.LUT P0, RZ, R11, 0x7fffffff, R6, 0xc8, !PT ;  /* 0x7fffffff0bff7812 */ /* 0x000fda000780c806 */
[----:B------:R-:W-:Y:S05]  /*0500*/  @!P0 BRA `(.L_x_5) ;  /* 0x00000004003c8947 */ /* 0x000fea0003800000 */
[C---:B------:R-:W-:Y:S02]  /*0510*/  FSETP.NEU.FTZ.AND P2, PT, |R0|.reuse, +INF , PT ;  /* 0x7f8000000000780b */ /* 0x040fe40003f5d200 */
[----:B------:R-:W-:Y:S02]  /*0520*/  FSETP.NEU.FTZ.AND P1, PT, |R3|, +INF , PT ;  /* 0x7f8000000300780b */ /* 0x000fe40003f3d200 */
[----:B------:R-:W-:-:S11]  /*0530*/  FSETP.NEU.FTZ.AND P0, PT, |R0|, +INF , PT ;  /* 0x7f8000000000780b */ /* 0x000fd60003f1d200 */
[----:B------:R-:W-:Y:S05]  /*0540*/  @!P1 BRA !P2, `(.L_x_5) ;  /* 0x00000004002c9947 */ /* 0x000fea0005000000 */
[----:B------:R-:W-:-:S04]  /*0550*/  LOP3.LUT P2, RZ, R6, 0x7fffffff, RZ, 0xc0, !PT ;  /* 0x7fffffff06ff7812 */ /* 0x000fc8000784c0ff */
[----:B------:R-:W-:-:S13]  /*0560*/  PLOP3.LUT P1, PT, P1, P2, PT, 0x2f, 0xf2 ;  /* 0x0000000000f2781c */ /* 0x000fda0000f24577 */
[----:B------:R-:W-:Y:S05]  /*0570*/  @P1 BRA `(.L_x_6) ;  /* 0x0000000400181947 */ /* 0x000fea0003800000 */
[----:B------:R-:W-:-:S04]  /*0580*/  LOP3.LUT P1, RZ, R11, 0x7fffffff, RZ, 0xc0, !PT ;  /* 0x7fffffff0bff7812 */ /* 0x000fc8000782c0ff */
[----:B------:R-:W-:-:S13]  /*0590*/  PLOP3.LUT P0, PT, P0, P1, PT, 0x2f, 0xf2 ;  /* 0x0000000000f2781c */ /* 0x000fda0000702577 */
[----:B------:R-:W-:Y:S05]  /*05a0*/  @P0 BRA `(.L_x_7) ;  /* 0x0000000400000947 */ /* 0x000fea0003800000 */
[----:B------:R-:W-:Y:S02]  /*05b0*/  ISETP.GE.AND P0, PT, R9, RZ, PT ;  /* 0x000000ff0900720c */ /* 0x000fe40003f06270 */
[----:B------:R-:W-:-:S11]  /*05c0*/  ISETP.GE.AND P1, PT, R8, RZ, PT ;  /* 0x000000ff0800720c */ /* 0x000fd60003f26270 */
[----:B------:R-:W-:Y:S02]  /*05d0*/  @P0 IMAD.MOV.U32 R7, RZ, RZ, RZ ;  /* 0x000000ffff070224 */ /* 0x000fe400078e00ff */
[----:B------:R-:W-:Y:S01]  /*05e0*/  @!P0 FFMA R6, R0, 1.84467440737095516160e+19, RZ ;  /* 0x5f80000000068823 */ /* 0x000fe200000000ff */
[----:B------:R-:W-:Y:S02]  /*05f0*/  @!P0 IMAD.MOV.U32 R7, RZ, RZ, -0x40 ;  /* 0xffffffc0ff078424 */ /* 0x000fe400078e00ff */
[----:B------:R-:W-:Y:S02]  /*0600*/  @!P1 FFMA R11, R3, 1.84467440737095516160e+19, RZ ;  /* 0x5f800000030b9823 */ /* 0x000fe400000000ff */
[----:B------:R-:W-:-:S07]  /*0610*/  @!P1 VIADD R7, R7, 0x40 ;  /* 0x0000004007079836 */ /* 0x000fce0000000000 */
.L_x_3:
[----:B------:R-:W-:Y:S01]  /*0620*/  LEA R0, R5, 0xc0800000, 0x17 ;  /* 0xc080000005007811 */ /* 0x000fe200078eb8ff */
[----:B------:R-:W-:Y:S01]  /*0630*/  VIADD R3, R10, 0xffffff81 ;  /* 0xffffff810a037836 */ /* 0x000fe20000000000 */
[----:B------:R-:W-:Y:S03]  /*0640*/  BSSY.RECONVERGENT B2, `(.L_x_8) ;  /* 0x0000035000027945 */ /* 0x000fe60003800200 */
[----:B------:R-:W-:Y:S02]  /*0650*/  IMAD.IADD R11, R11, 0x1, -R0 ;  /* 0x000000010b0b7824 */ /* 0x000fe400078e0a00 */
[----:B------:R-:W-:Y:S02]  /*0660*/  IMAD R0, R3, -0x800000, R6 ;  /* 0xff80000003007824 */ /* 0x000fe400078e0206 */
[----:B------:R-:W0:Y:S01]  /*0670*/  MUFU.RCP R8, R11 ;  /* 0x0000000b00087308 */ /* 0x000e220000001000 */
[----:B------:R-:W-:-:S04]  /*0680*/  FADD.FTZ R9, -R11, -RZ ;  /* 0x800000ff0b097221 */ /* 0x000fc80000010100 */
[----:B0-----:R-:W-:-:S04]  /*0690*/  FFMA R13, R8, R9, 1 ;  /* 0x3f800000080d7423 */ /* 0x001fc80000000009 */
[----:B------:R-:W-:-:S04]  /*06a0*/  FFMA R15, R8, R13, R8 ;  /* 0x0000000d080f7223 */ /* 0x000fc80000000008 */
[----:B------:R-:W-:-:S04]  /*06b0*/  FFMA R6, R0, R15, RZ ;  /* 0x0000000f00067223 */ /* 0x000fc800000000ff */
[----:B------:R-:W-:-:S04]  /*06c0*/  FFMA R13, R9, R6, R0 ;  /* 0x00000006090d7223 */ /* 0x000fc80000000000 */
[----:B------:R-:W-:Y:S01]  /*06d0*/  FFMA R8, R15, R13, R6 ;  /* 0x0000000d0f087223 */ /* 0x000fe20000000006 */
[----:B------:R-:W-:-:S03]  /*06e0*/  IADD3 R6, PT, PT, R3, 0x7f, -R5 ;  /* 0x0000007f03067810 */ /* 0x000fc60007ffe805 */
[----:B------:R-:W-:Y:S02]  /*06f0*/  FFMA R9, R9, R8, R0 ;  /* 0x0000000809097223 */ /* 0x000fe40000000000 */
[----:B------:R-:W-:Y:S02]  /*0700*/  IMAD.IADD R6, R6, 0x1, R7 ;  /* 0x0000000106067824 */ /* 0x000fe400078e0207 */
[----:B------:R-:W-:-:S05]  /*0710*/  FFMA R0, R15, R9, R8 ;  /* 0x000000090f007223 */ /* 0x000fca0000000008 */
[----:B------:R-:W-:-:S04]  /*0720*/  SHF.R.U32.HI R3, RZ, 0x17, R0 ;  /* 0x00000017ff037819 */ /* 0x000fc80000011600 */
[----:B------:R-:W-:-:S05]  /*0730*/  LOP3.LUT R3, R3, 0xff, RZ, 0xc0, !PT ;  /* 0x000000ff03037812 */ /* 0x000fca00078ec0ff */
[----:B------:R-:W-:-:S04]  /*0740*/  IMAD.IADD R7, R3, 0x1, R6 ;  /* 0x0000000103077824 */ /* 0x000fc800078e0206 */
[----:B------:R-:W-:-:S05]  /*0750*/  VIADD R3, R7, 0xffffffff ;  /* 0xffffffff07037836 */ /* 0x000fca0000000000 */
[----:B------:R-:W-:-:S13]  /*0760*/  ISETP.GE.U32.AND P0, PT, R3, 0xfe, PT ;  /* 0x000000fe0300780c */ /* 0x000fda0003f06070 */
[----:B------:R-:W-:Y:S05]  /*0770*/  @!P0 BRA `(.L_x_9) ;  /* 0x0000000000808947 */ /* 0x000fea0003800000 */
[----:B------:R-:W-:-:S13]  /*0780*/  ISETP.GT.AND P0, PT, R7, 0xfe, PT ;  /* 0x000000fe0700780c */ /* 0x000fda0003f04270 */
[----:B------:R-:W-:Y:S05]  /*0790*/  @P0 BRA `(.L_x_10) ;  /* 0x00000000006c0947 */ /* 0x000fea0003800000 */
[----:B------:R-:W-:-:S13]  /*07a0*/  ISETP.GE.AND P0, PT, R7, 0x1, PT ;  /* 0x000000010700780c */ /* 0x000fda0003f06270 */
[----:B------:R-:W-:Y:S05]  /*07b0*/  @P0 BRA `(.L_x_11) ;  /* 0x0000000000740947 */ /* 0x000fea0003800000 */
[----:B------:R-:W-:Y:S02]  /*07c0*/  ISETP.GE.AND P0, PT, R7, -0x18, PT ;  /* 0xffffffe80700780c */ /* 0x000fe40003f06270 */
[----:B------:R-:W-:-:S11]  /*07d0*/  LOP3.LUT R0, R0, 0x80000000, RZ, 0xc0, !PT ;  /* 0x8000000000007812 */ /* 0x000fd600078ec0ff */
[----:B------:R-:W-:Y:S05]  /*07e0*/  @!P0 BRA `(.L_x_11) ;  /* 0x0000000000688947 */ /* 0x000fea0003800000 */
[CCC-:B------:R-:W-:Y:S01]  /*07f0*/  FFMA.RZ R3, R15.reuse, R9.reuse, R8.reuse ;  /* 0x000000090f037223 */ /* 0x1c0fe2000000c008 */
[-CC-:B------:R-:W-:Y:S01]  /*0800*/  FFMA.RM R6, R15, R9.reuse, R8.reuse ;  /* 0x000000090f067223 */ /* 0x180fe20000004008 */
[C---:B------:R-:W-:Y:S02]  /*0810*/  ISETP.NE.AND P2, PT, R7.reuse, RZ, PT ;  /* 0x000000ff0700720c */ /* 0x040fe40003f45270 */
[----:B------:R-:W-:Y:S02]  /*0820*/  ISETP.NE.AND P1, PT, R7, RZ, PT ;  /* 0x000000ff0700720c */ /* 0x000fe40003f25270 */
[----:B------:R-:W-:Y:S01]  /*0830*/  LOP3.LUT R5, R3, 0x7fffff, RZ, 0xc0, !PT ;  /* 0x007fffff03057812 */ /* 0x000fe200078ec0ff */
[----:B------:R-:W-:Y:S01]  /*0840*/  FFMA.RP R3, R15, R9, R8 ;  /* 0x000000090f037223 */ /* 0x000fe20000008008 */
[----:B------:R-:W-:Y:S02]  /*0850*/  VIADD R8, R7, 0x20 ;  /* 0x0000002007087836 */ /* 0x000fe40000000000 */
[----:B------:R-:W-:Y:S01]  /*0860*/  LOP3.LUT R5, R5, 0x800000, RZ, 0xfc, !PT ;  /* 0x0080000005057812 */ /* 0x000fe200078efcff */
[----:B------:R-:W-:Y:S01]  /*0870*/  IMAD.MOV R7, RZ, RZ, -R7 ;  /* 0x000000ffff077224 */ /* 0x000fe200078e0a07 */
[----:B------:R-:W-:-:S02]  /*0880*/  FSETP.NEU.FTZ.AND P0, PT, R3, R6, PT ;  /* 0x000000060300720b */ /* 0x000fc40003f1d000 */
[----:B------:R-:W-:Y:S02]  /*0890*/  SHF.L.U32 R8, R5, R8, RZ ;  /* 0x0000000805087219 */ /* 0x000fe400000006ff */
[----:B------:R-:W-:Y:S02]  /*08a0*/  SEL R6, R7, RZ, P2 ;  /* 0x000000ff07067207 */ /* 0x000fe40001000000 */
[----:B------:R-:W-:Y:S02]  /*08b0*/  ISETP.NE.AND P1, PT, R8, RZ, P1 ;  /* 0x000000ff0800720c */ /* 0x000fe40000f25270 */
[----:B------:R-:W-:Y:S02]  /*08c0*/  SHF.R.U32.HI R6, RZ, R6, R5 ;  /* 0x00000006ff067219 */ /* 0x000fe40000011605 */
[----:B------:R-:W-:Y:S02]  /*08d0*/  PLOP3.LUT P0, PT, P0, P1, PT, 0xf8, 0x8f ;  /* 0x00000000008f781c */ /* 0x000fe40000703f70 */
[----:B------:R-:W-:-:S02]  /*08e0*/  SHF.R.U32.HI R8, RZ, 0x1, R6 ;  /* 0x00000001ff087819 */ /* 0x000fc40000011606 */
[----:B------:R-:W-:-:S04]  /*08f0*/  SEL R3, RZ, 0x1, !P0 ;  /* 0x00000001ff037807 */ /* 0x000fc80004000000 */
[----:B------:R-:W-:-:S04]  /*0900*/  LOP3.LUT R3, R3, 0x1, R8, 0xf8, !PT ;  /* 0x0000000103037812 */ /* 0x000fc800078ef808 */
[----:B------:R-:W-:-:S05]  /*0910*/  LOP3.LUT R3, R3, R6, RZ, 0xc0, !PT ;  /* 0x0000000603037212 */ /* 0x000fca00078ec0ff */
[----:B------:R-:W-:-:S05]  /*0920*/  IMAD.IADD R3, R8, 0x1, R3 ;  /* 0x0000000108037824 */ /* 0x000fca00078e0203 */
[----:B------:R-:W-:Y:S01]  /*0930*/  LOP3.LUT R0, R3, R0, RZ, 0xfc, !PT ;  /* 0x0000000003007212 */ /* 0x000fe200078efcff */
[----:B------:R-:W-:Y:S06]  /*0940*/  BRA `(.L_x_11) ;  /* 0x0000000000107947 */ /* 0x000fec0003800000 */
.L_x_10:
[----:B------:R-:W-:-:S04]  /*0950*/  LOP3.LUT R0, R0, 0x80000000, RZ, 0xc0, !PT ;  /* 0x8000000000007812 */ /* 0x000fc800078ec0ff */
[----:B------:R-:W-:Y:S01]  /*0960*/  LOP3.LUT R0, R0, 0x7f800000, RZ, 0xfc, !PT ;  /* 0x7f80000000007812 */ /* 0x000fe200078efcff */
[----:B------:R-:W-:Y:S06]  /*0970*/  BRA `(.L_x_11) ;  /* 0x0000000000047947 */ /* 0x000fec0003800000 */
.L_x_9:
[----:B------:R-:W-:-:S07]  /*0980*/  IMAD R0, R6, 0x800000, R0 ;  /* 0x0080000006007824 */ /* 0x000fce00078e0200 */
.L_x_11:
[----:B------:R-:W-:Y:S05]  /*0990*/  BSYNC.RECONVERGENT B2 ;  /* 0x0000000000027941 */ /* 0x000fea0003800200 */
.L_x_8:
[----:B------:R-:W-:Y:S05]  /*09a0*/  BRA `(.L_x_12) ;  /* 0x0000000000207947 */ /* 0x000fea0003800000 */
.L_x_7:
[----:B------:R-:W-:-:S04]  /*09b0*/  LOP3.LUT R0, R11, 0x80000000, R6, 0x48, !PT ;  /* 0x800000000b007812 */ /* 0x000fc800078e4806 */
[----:B------:R-:W-:Y:S01]  /*09c0*/  LOP3.LUT R0, R0, 0x7f800000, RZ, 0xfc, !PT ;  /* 0x7f80000000007812 */ /* 0x000fe200078efcff */
[----:B------:R-:W-:Y:S06]  /*09d0*/  BRA `(.L_x_12) ;  /* 0x0000000000147947 */ /* 0x000fec0003800000 */
.L_x_6:
[----:B------:R-:W-:Y:S01]  /*09e0*/  LOP3.LUT R0, R11, 0x80000000, R6, 0x48, !PT ;  /* 0x800000000b007812 */ /* 0x000fe200078e4806 */
[----:B------:R-:W-:Y:S06]  /*09f0*/  BRA `(.L_x_12) ;  /* 0x00000000000c7947 */ /* 0x000fec0003800000 */
.L_x_5:
[----:B------:R-:W0:Y:S01]  /*0a00*/  MUFU.RSQ R0, -QNAN ;  /* 0xffc0000000007908 */ /* 0x000e220000001400 */
[----:B------:R-:W-:Y:S05]  /*0a10*/  BRA `(.L_x_12) ;  /* 0x0000000000047947 */ /* 0x000fea0003800000 */
.L_x_4:
[----:B------:R-:W-:-:S07]  /*0a20*/  FADD.FTZ R0, R0, R3 ;  /* 0x0000000300007221 */ /* 0x000fce0000010000 */
.L_x_12:
[----:B------:R-:W-:Y:S05]  /*0a30*/  BSYNC.RECONVERGENT B1 ;  /* 0x0000000000017941 */ /* 0x000fea0003800200 */
.L_x_2:
[----:B------:R-:W-:-:S04]  /*0a40*/  IMAD.MOV.U32 R5, RZ, RZ, 0x0 ;  /* 0x00000000ff057424 */ /* 0x000fc800078e00ff */
[----:B0-----:R-:W-:Y:S05]  /*0a50*/  RET.REL.NODEC R4 `(cross_entropy_back_kernel) ;  /* 0xfffffff404687950 */ /* 0x001fea0003c3ffff */
.L_x_13:
[----:B------:R-:W-:-:S00]  /*0a60*/  BRA `(.L_x_13) ;  /* 0xfffffffc00fc7947 */ /* 0x000fc0000383ffff */
[----:B------:R-:W-:-:S00]  /*0a70*/  NOP ;  /* 0x0000000000007918 */ /* 0x000fc00000000000 */
        /* <DEDUP_REMOVED lines=8> */
.L_x_14:


//--------------------- .nv.shared.reserved.0     --------------------------
	.section	.nv.shared.reserved.0,"aw",@nobits
	.weak		__nv_reservedSMEM_offset_0_alias
	.size		__nv_reservedSMEM_offset_0_alias, 0, 64
	.other		__nv_reservedSMEM_offset_0_alias,@"STO_CUDA_RESERVED_SHARED STV_DEFAULT"
__nv_reservedSMEM_offset_0_alias:
	.zero		0
	.zero		64


//--------------------- .nv.constant0.cross_entropy_back_kernel --------------------------
	.section	.nv.constant0.cross_entropy_back_kernel,"a",@progbits
	.sectionflags	@""
	.align	4
.nv.constant0.cross_entropy_back_kernel:
	.zero		928


//--------------------- SYMBOLS --------------------------

	.type		.nv.reservedSmem.offset0,@object
	.size		.nv.reservedSmem.offset0,0x4
